//
// Generated by NVIDIA NVVM Compiler
//
// Compiler Build ID: CL-36424714
// Cuda compilation tools, release 13.0, V13.0.88
// Based on NVVM 20.0.0
//

.version 9.0
.target sm_100
.address_size 64

	// .globl	_Z15calculateMatrixPiS_S_
.const .align 4 .b8 cuda_in_matrix1_constant[144];
.const .align 4 .b8 cuda_in_matrix2_constant[144];
// _ZZ28calculateBlockedSharedMatrixPiS_S_E22cuda_in_matrix1_shared has been demoted
// _ZZ28calculateBlockedSharedMatrixPiS_S_E22cuda_in_matrix2_shared has been demoted

.visible .entry _Z15calculateMatrixPiS_S_(
	.param .u64 .ptr .align 1 _Z15calculateMatrixPiS_S__param_0,
	.param .u64 .ptr .align 1 _Z15calculateMatrixPiS_S__param_1,
	.param .u64 .ptr .align 1 _Z15calculateMatrixPiS_S__param_2
)
{
	.reg .b32 	%r<34>;
	.reg .b64 	%rd<23>;

	ld.param.u64 	%rd1, [_Z15calculateMatrixPiS_S__param_0];
	ld.param.u64 	%rd2, [_Z15calculateMatrixPiS_S__param_1];
	ld.param.u64 	%rd3, [_Z15calculateMatrixPiS_S__param_2];
	cvta.to.global.u64 	%rd4, %rd3;
	mov.u32 	%r1, %ctaid.x;
	mov.u32 	%r2, %ntid.x;
	mov.u32 	%r3, %tid.x;
	mad.lo.s32 	%r4, %r1, %r2, %r3;
	mul.hi.s32 	%r5, %r4, 715827883;
	shr.u32 	%r6, %r5, 31;
	add.s32 	%r7, %r5, %r6;
	mul.lo.s32 	%r8, %r7, 6;
	sub.s32 	%r9, %r4, %r8;
	mul.wide.s32 	%rd5, %r4, 4;
	add.s64 	%rd6, %rd4, %rd5;
	mov.b32 	%r10, 0;
	st.global.u32 	[%rd6], %r10;
	cvta.to.global.u64 	%rd7, %rd1;
	cvta.to.global.u64 	%rd8, %rd2;
	mul.wide.s32 	%rd9, %r8, 4;
	add.s64 	%rd10, %rd7, %rd9;
	ld.global.u32 	%r11, [%rd10];
	mul.wide.s32 	%rd11, %r9, 4;
	add.s64 	%rd12, %rd8, %rd11;
	ld.global.u32 	%r12, [%rd12];
	mul.lo.s32 	%r13, %r12, %r11;
	st.global.u32 	[%rd6], %r13;
	ld.global.u32 	%r14, [%rd10+4];
	add.s32 	%r15, %r9, 6;
	mul.wide.u32 	%rd13, %r15, 4;
	add.s64 	%rd14, %rd8, %rd13;
	ld.global.u32 	%r16, [%rd14];
	mad.lo.s32 	%r17, %r16, %r14, %r13;
	st.global.u32 	[%rd6], %r17;
	ld.global.u32 	%r18, [%rd10+8];
	add.s32 	%r19, %r9, 12;
	mul.wide.u32 	%rd15, %r19, 4;
	add.s64 	%rd16, %rd8, %rd15;
	ld.global.u32 	%r20, [%rd16];
	mad.lo.s32 	%r21, %r20, %r18, %r17;
	st.global.u32 	[%rd6], %r21;
	ld.global.u32 	%r22, [%rd10+12];
	add.s32 	%r23, %r9, 18;
	mul.wide.u32 	%rd17, %r23, 4;
	add.s64 	%rd18, %rd8, %rd17;
	ld.global.u32 	%r24, [%rd18];
	mad.lo.s32 	%r25, %r24, %r22, %r21;
	st.global.u32 	[%rd6], %r25;
	ld.global.u32 	%r26, [%rd10+16];
	add.s32 	%r27, %r9, 24;
	mul.wide.u32 	%rd19, %r27, 4;
	add.s64 	%rd20, %rd8, %rd19;
	ld.global.u32 	%r28, [%rd20];
	mad.lo.s32 	%r29, %r28, %r26, %r25;
	st.global.u32 	[%rd6], %r29;
	ld.global.u32 	%r30, [%rd10+20];
	add.s32 	%r31, %r9, 30;
	mul.wide.u32 	%rd21, %r31, 4;
	add.s64 	%rd22, %rd8, %rd21;
	ld.global.u32 	%r32, [%rd22];
	mad.lo.s32 	%r33, %r32, %r30, %r29;
	st.global.u32 	[%rd6], %r33;
	ret;

}
	// .globl	_Z23calculateConstantMatrixPi
.visible .entry _Z23calculateConstantMatrixPi(
	.param .u64 .ptr .align 1 _Z23calculateConstantMatrixPi_param_0
)
{
	.reg .b32 	%r<33>;
	.reg .b64 	%rd<21>;

	ld.param.u64 	%rd1, [_Z23calculateConstantMatrixPi_param_0];
	cvta.to.global.u64 	%rd2, %rd1;
	mov.u32 	%r1, %ctaid.x;
	mov.u32 	%r2, %ntid.x;
	mov.u32 	%r3, %tid.x;
	mad.lo.s32 	%r4, %r1, %r2, %r3;
	mul.hi.s32 	%r5, %r4, 715827883;
	shr.u32 	%r6, %r5, 31;
	add.s32 	%r7, %r5, %r6;
	mul.lo.s32 	%r8, %r7, 6;
	sub.s32 	%r9, %r4, %r8;
	mul.wide.s32 	%rd3, %r4, 4;
	add.s64 	%rd4, %rd2, %rd3;
	mul.wide.s32 	%rd5, %r8, 4;
	mov.u64 	%rd6, cuda_in_matrix1_constant;
	add.s64 	%rd7, %rd6, %rd5;
	ld.const.u32 	%r10, [%rd7];
	mul.wide.s32 	%rd8, %r9, 4;
	mov.u64 	%rd9, cuda_in_matrix2_constant;
	add.s64 	%rd10, %rd9, %rd8;
	ld.const.u32 	%r11, [%rd10];
	ld.const.u32 	%r12, [%rd7+4];
	add.s32 	%r13, %r9, 6;
	mul.wide.u32 	%rd11, %r13, 4;
	add.s64 	%rd12, %rd9, %rd11;
	ld.const.u32 	%r14, [%rd12];
	mul.lo.s32 	%r15, %r14, %r12;
	mad.lo.s32 	%r16, %r11, %r10, %r15;
	ld.const.u32 	%r17, [%rd7+8];
	add.s32 	%r18, %r9, 12;
	mul.wide.u32 	%rd13, %r18, 4;
	add.s64 	%rd14, %rd9, %rd13;
	ld.const.u32 	%r19, [%rd14];
	mad.lo.s32 	%r20, %r19, %r17, %r16;
	ld.const.u32 	%r21, [%rd7+12];
	add.s32 	%r22, %r9, 18;
	mul.wide.u32 	%rd15, %r22, 4;
	add.s64 	%rd16, %rd9, %rd15;
	ld.const.u32 	%r23, [%rd16];
	mad.lo.s32 	%r24, %r23, %r21, %r20;
	ld.const.u32 	%r25, [%rd7+16];
	add.s32 	%r26, %r9, 24;
	mul.wide.u32 	%rd17, %r26, 4;
	add.s64 	%rd18, %rd9, %rd17;
	ld.const.u32 	%r27, [%rd18];
	mad.lo.s32 	%r28, %r27, %r25, %r24;
	ld.const.u32 	%r29, [%rd7+20];
	add.s32 	%r30, %r9, 30;
	mul.wide.u32 	%rd19, %r30, 4;
	add.s64 	%rd20, %rd9, %rd19;
	ld.const.u32 	%r31, [%rd20];
	mad.lo.s32 	%r32, %r31, %r29, %r28;
	st.global.u32 	[%rd4], %r32;
	ret;

}
	// .globl	_Z28calculateBlockedSharedMatrixPiS_S_
.visible .entry _Z28calculateBlockedSharedMatrixPiS_S_(
	.param .u64 .ptr .align 1 _Z28calculateBlockedSharedMatrixPiS_S__param_0,
	.param .u64 .ptr .align 1 _Z28calculateBlockedSharedMatrixPiS_S__param_1,
	.param .u64 .ptr .align 1 _Z28calculateBlockedSharedMatrixPiS_S__param_2
)
{
	.reg .b32 	%r<45>;
	.reg .b64 	%rd<13>;
	// demoted variable
	.shared .align 4 .b8 _ZZ28calculateBlockedSharedMatrixPiS_S_E22cuda_in_matrix1_shared[16];
	// demoted variable
	.shared .align 4 .b8 _ZZ28calculateBlockedSharedMatrixPiS_S_E22cuda_in_matrix2_shared[16];
	ld.param.u64 	%rd1, [_Z28calculateBlockedSharedMatrixPiS_S__param_0];
	ld.param.u64 	%rd2, [_Z28calculateBlockedSharedMatrixPiS_S__param_1];
	ld.param.u64 	%rd3, [_Z28calculateBlockedSharedMatrixPiS_S__param_2];
	cvta.to.global.u64 	%rd4, %rd2;
	cvta.to.global.u64 	%rd5, %rd1;
	mov.u32 	%r1, %tid.x;
	mov.u32 	%r2, %tid.y;
	mov.u32 	%r3, %ctaid.y;
	shl.b32 	%r4, %r3, 1;
	add.s32 	%r5, %r4, %r2;
	mov.u32 	%r6, %ctaid.x;
	shl.b32 	%r7, %r6, 1;
	add.s32 	%r8, %r7, %r1;
	mul.lo.s32 	%r9, %r5, 6;
	add.s32 	%r10, %r9, %r1;
	shl.b32 	%r11, %r2, 3;
	mov.u32 	%r12, _ZZ28calculateBlockedSharedMatrixPiS_S_E22cuda_in_matrix1_shared;
	add.s32 	%r13, %r12, %r11;
	shl.b32 	%r14, %r1, 2;
	add.s32 	%r15, %r13, %r14;
	mov.u32 	%r16, _ZZ28calculateBlockedSharedMatrixPiS_S_E22cuda_in_matrix2_shared;
	add.s32 	%r17, %r16, %r14;
	add.s32 	%r18, %r17, %r11;
	mul.wide.u32 	%rd6, %r10, 4;
	add.s64 	%rd7, %rd5, %rd6;
	ld.global.u32 	%r19, [%rd7];
	st.shared.u32 	[%r15], %r19;
	mad.lo.s32 	%r20, %r2, 6, %r8;
	mul.wide.s32 	%rd8, %r20, 4;
	add.s64 	%rd9, %rd4, %rd8;
	ld.global.u32 	%r21, [%rd9];
	st.shared.u32 	[%r18], %r21;
	bar.sync 	0;
	ld.shared.u32 	%r22, [%r13];
	ld.shared.u32 	%r23, [%r17];
	mul.lo.s32 	%r24, %r23, %r22;
	ld.shared.u32 	%r25, [%r13+4];
	ld.shared.u32 	%r26, [%r17+8];
	mad.lo.s32 	%r27, %r26, %r25, %r24;
	bar.sync 	0;
	ld.global.u32 	%r28, [%rd7+8];
	st.shared.u32 	[%r15], %r28;
	ld.global.u32 	%r29, [%rd9+48];
	st.shared.u32 	[%r18], %r29;
	bar.sync 	0;
	ld.shared.u32 	%r30, [%r13];
	ld.shared.u32 	%r31, [%r17];
	mad.lo.s32 	%r32, %r31, %r30, %r27;
	ld.shared.u32 	%r33, [%r13+4];
	ld.shared.u32 	%r34, [%r17+8];
	mad.lo.s32 	%r35, %r34, %r33, %r32;
	bar.sync 	0;
	ld.global.u32 	%r36, [%rd7+16];
	st.shared.u32 	[%r15], %r36;
	ld.global.u32 	%r37, [%rd9+96];
	st.shared.u32 	[%r18], %r37;
	bar.sync 	0;
	ld.shared.u32 	%r38, [%r13];
	ld.shared.u32 	%r39, [%r17];
	mad.lo.s32 	%r40, %r39, %r38, %r35;
	ld.shared.u32 	%r41, [%r13+4];
	ld.shared.u32 	%r42, [%r17+8];
	mad.lo.s32 	%r43, %r42, %r41, %r40;
	bar.sync 	0;
	cvta.to.global.u64 	%rd10, %rd3;
	add.s32 	%r44, %r9, %r8;
	mul.wide.s32 	%rd11, %r44, 4;
	add.s64 	%rd12, %rd10, %rd11;
	st.global.u32 	[%rd12], %r43;
	ret;

}


// ===== COMPILED SASS (sm_100) =====

	.target	sm_100

	.elftype	@"ET_EXEC"


//--------------------- .note.nv.tkinfo           --------------------------
	.section	.note.nv.tkinfo,"",@"SHT_NOTE"
	.sectionflags	@"SHF_NOTE_NV_TKINFO"
	.tkinfo
        /*0018*/ 	.word	0x00000002
        /*0030*/ 	.string	""
        /*0030*/ 	.string	"ptxas"
        /*0030*/ 	.string	"Cuda compilation tools, release 13.0, V13.0.88"
        /*0030*/ 	.string	"Build cuda_13.0.r13.0/compiler.36424714_0"
        /*0030*/ 	.string	"-arch sm_100 -m 64 "



//--------------------- .note.nv.cuinfo           --------------------------
	.section	.note.nv.cuinfo,"",@"SHT_NOTE"
	.sectionflags	@"SHF_NOTE_NV_CUINFO"
        /*0018*/ 	.short	0x0002
        /*001a*/ 	.short	0x0064
        /*001c*/ 	.short	0x0082
	.zero		2


//--------------------- .nv.info                  --------------------------
	.section	.nv.info,"",@"SHT_CUDA_INFO"
	.align	4


	//----- nvinfo : EIATTR_REGCOUNT
	.align		4
        /*0000*/ 	.byte	0x04, 0x2f
        /*0002*/ 	.short	(.L_3 - .L_2)
	.align		4
.L_2:
        /*0004*/ 	.word	index@(_Z15calculateMatrixPiS_S_)
        /*0008*/ 	.word	0x00000018


	//----- nvinfo : EIATTR_FRAME_SIZE
	.align		4
.L_3:
        /*000c*/ 	.byte	0x04, 0x11
        /*000e*/ 	.short	(.L_5 - .L_4)
	.align		4
.L_4:
        /*0010*/ 	.word	index@(_Z15calculateMatrixPiS_S_)
        /*0014*/ 	.word	0x00000000


	//----- nvinfo : EIATTR_REGCOUNT
	.align		4
.L_5:
        /*0018*/ 	.byte	0x04, 0x2f
        /*001a*/ 	.short	(.L_7 - .L_6)
	.align		4
.L_6:
        /*001c*/ 	.word	index@(_Z23calculateConstantMatrixPi)
        /*0020*/ 	.word	0x00000013


	//----- nvinfo : EIATTR_FRAME_SIZE
	.align		4
.L_7:
        /*0024*/ 	.byte	0x04, 0x11
        /*0026*/ 	.short	(.L_9 - .L_8)
	.align		4
.L_8:
        /*0028*/ 	.word	index@(_Z23calculateConstantMatrixPi)
        /*002c*/ 	.word	0x00000000


	//----- nvinfo : EIATTR_REGCOUNT
	.align		4
.L_9:
        /*0030*/ 	.byte	0x04, 0x2f
        /*0032*/ 	.short	(.L_11 - .L_10)
	.align		4
.L_10:
        /*0034*/ 	.word	index@(_Z28calculateBlockedSharedMatrixPiS_S_)
        /*0038*/ 	.word	0x0000001e


	//----- nvinfo : EIATTR_FRAME_SIZE
	.align		4
.L_11:
        /*003c*/ 	.byte	0x04, 0x11
        /*003e*/ 	.short	(.L_13 - .L_12)
	.align		4
.L_12:
        /*0040*/ 	.word	index@(_Z28calculateBlockedSharedMatrixPiS_S_)
        /*0044*/ 	.word	0x00000000


	//----- nvinfo : EIATTR_MIN_STACK_SIZE
	.align		4
.L_13:
        /*0048*/ 	.byte	0x04, 0x12
        /*004a*/ 	.short	(.L_15 - .L_14)
	.align		4
.L_14:
        /*004c*/ 	.word	index@(_Z28calculateBlockedSharedMatrixPiS_S_)
        /*0050*/ 	.word	0x00000000


	//----- nvinfo : EIATTR_MIN_STACK_SIZE
	.align		4
.L_15:
        /*0054*/ 	.byte	0x04, 0x12
        /*0056*/ 	.short	(.L_17 - .L_16)
	.align		4
.L_16:
        /*0058*/ 	.word	index@(_Z23calculateConstantMatrixPi)
        /*005c*/ 	.word	0x00000000


	//----- nvinfo : EIATTR_MIN_STACK_SIZE
	.align		4
.L_17:
        /*0060*/ 	.byte	0x04, 0x12
        /*0062*/ 	.short	(.L_19 - .L_18)
	.align		4
.L_18:
        /*0064*/ 	.word	index@(_Z15calculateMatrixPiS_S_)
        /*0068*/ 	.word	0x00000000
.L_19:


//--------------------- .nv.compat                --------------------------
	.section	.nv.compat,"",@"SHT_CUDA_COMPAT_INFO"
	.align	4
        /*0000*/ 	.byte	0x02, 0x09, 0x00, 0x00, 0x02, 0x02, 0x01, 0x00, 0x02, 0x05, 0x05, 0x00, 0x03, 0x07, 0x01, 0x01
        /*0010*/ 	.byte	0x02, 0x03, 0x00, 0x00, 0x02, 0x06, 0x01, 0x00, 0x04, 0x0b, 0x08, 0x00, 0x09, 0x00, 0x00, 0x00
        /*0020*/ 	.byte	0x00, 0x00, 0x00, 0x00


//--------------------- .nv.info._Z28calculateBlockedSharedMatrixPiS_S_ --------------------------
	.section	.nv.info._Z28calculateBlockedSharedMatrixPiS_S_,"",@"SHT_CUDA_INFO"
	.sectionflags	@""
	.align	4


	//----- nvinfo : EIATTR_CUDA_API_VERSION
	.align		4
        /*0000*/ 	.byte	0x04, 0x37
        /*0002*/ 	.short	(.L_21 - .L_20)
.L_20:
        /*0004*/ 	.word	0x00000082


	//----- nvinfo : EIATTR_KPARAM_INFO
	.align		4
.L_21:
        /*0008*/ 	.byte	0x04, 0x17
        /*000a*/ 	.short	(.L_23 - .L_22)
.L_22:
        /*000c*/ 	.word	0x00000000
        /*0010*/ 	.short	0x0002
        /*0012*/ 	.short	0x0010
        /*0014*/ 	.byte	0x00, 0xf5, 0x21, 0x00


	//----- nvinfo : EIATTR_KPARAM_INFO
	.align		4
.L_23:
        /*0018*/ 	.byte	0x04, 0x17
        /*001a*/ 	.short	(.L_25 - .L_24)
.L_24:
        /*001c*/ 	.word	0x00000000
        /*0020*/ 	.short	0x0001
        /*0022*/ 	.short	0x0008
        /*0024*/ 	.byte	0x00, 0xf5, 0x21, 0x00


	//----- nvinfo : EIATTR_KPARAM_INFO
	.align		4
.L_25:
        /*0028*/ 	.byte	0x04, 0x17
        /*002a*/ 	.short	(.L_27 - .L_26)
.L_26:
        /*002c*/ 	.word	0x00000000
        /*0030*/ 	.short	0x0000
        /*0032*/ 	.short	0x0000
        /*0034*/ 	.byte	0x00, 0xf5, 0x21, 0x00


	//----- nvinfo : EIATTR_SPARSE_MMA_MASK
	.align		4
.L_27:
        /*0038*/ 	.byte	0x03, 0x50
        /*003a*/ 	.short	0x0000


	//----- nvinfo : EIATTR_MAXREG_COUNT
	.align		4
        /*003c*/ 	.byte	0x03, 0x1b
        /*003e*/ 	.short	0x00ff


	//----- nvinfo : EIATTR_NUM_BARRIERS
	.align		4
        /*0040*/ 	.byte	0x02, 0x4c
        /*0042*/ 	.byte	0x01
	.zero		1


	//----- nvinfo : EIATTR_MERCURY_ISA_VERSION
	.align		4
        /*0044*/ 	.byte	0x03, 0x5f
        /*0046*/ 	.short	0x0101


	//----- nvinfo : EIATTR_VRC_CTA_INIT_COUNT
	.align		4
        /*0048*/ 	.byte	0x02, 0x4a
	.zero		1
	.zero		1


	//----- nvinfo : EIATTR_EXIT_INSTR_OFFSETS
	.align		4
        /*004c*/ 	.byte	0x04, 0x1c
        /*004e*/ 	.short	(.L_29 - .L_28)


	//   ....[0]....
.L_28:
        /*0050*/ 	.word	0x000003c0


	//----- nvinfo : EIATTR_CBANK_PARAM_SIZE
	.align		4
.L_29:
        /*0054*/ 	.byte	0x03, 0x19
        /*0056*/ 	.short	0x0018


	//----- nvinfo : EIATTR_PARAM_CBANK
	.align		4
        /*0058*/ 	.byte	0x04, 0x0a
        /*005a*/ 	.short	(.L_31 - .L_30)
	.align		4
.L_30:
        /*005c*/ 	.word	index@(.nv.constant0._Z28calculateBlockedSharedMatrixPiS_S_)
        /*0060*/ 	.short	0x0380
        /*0062*/ 	.short	0x0018


	//----- nvinfo : EIATTR_SW_WAR
	.align		4
.L_31:
        /*0064*/ 	.byte	0x04, 0x36
        /*0066*/ 	.short	(.L_33 - .L_32)
.L_32:
        /*0068*/ 	.word	0x00000008
.L_33:


//--------------------- .nv.info._Z23calculateConstantMatrixPi --------------------------
	.section	.nv.info._Z23calculateConstantMatrixPi,"",@"SHT_CUDA_INFO"
	.sectionflags	@""
	.align	4


	//----- nvinfo : EIATTR_CUDA_API_VERSION
	.align		4
        /*0000*/ 	.byte	0x04, 0x37
        /*0002*/ 	.short	(.L_35 - .L_34)
.L_34:
        /*0004*/ 	.word	0x00000082


	//----- nvinfo : EIATTR_KPARAM_INFO
	.align		4
.L_35:
        /*0008*/ 	.byte	0x04, 0x17
        /*000a*/ 	.short	(.L_37 - .L_36)
.L_36:
        /*000c*/ 	.word	0x00000000
        /*0010*/ 	.short	0x0000
        /*0012*/ 	.short	0x0000
        /*0014*/ 	.byte	0x00, 0xf5, 0x21, 0x00


	//----- nvinfo : EIATTR_SPARSE_MMA_MASK
	.align		4
.L_37:
        /*0018*/ 	.byte	0x03, 0x50
        /*001a*/ 	.short	0x0000


	//----- nvinfo : EIATTR_MAXREG_COUNT
	.align		4
        /*001c*/ 	.byte	0x03, 0x1b
        /*001e*/ 	.short	0x00ff


	//----- nvinfo : EIATTR_MERCURY_ISA_VERSION
	.align		4
        /*0020*/ 	.byte	0x03, 0x5f
        /*0022*/ 	.short	0x0101


	//----- nvinfo : EIATTR_VRC_CTA_INIT_COUNT
	.align		4
        /*0024*/ 	.byte	0x02, 0x4a
	.zero		1
	.zero		1


	//----- nvinfo : EIATTR_EXIT_INSTR_OFFSETS
	.align		4
        /*0028*/ 	.byte	0x04, 0x1c
        /*002a*/ 	.short	(.L_39 - .L_38)


	//   ....[0]....
.L_38:
        /*002c*/ 	.word	0x00000290


	//----- nvinfo : EIATTR_CBANK_PARAM_SIZE
	.align		4
.L_39:
        /*0030*/ 	.byte	0x03, 0x19
        /*0032*/ 	.short	0x0008


	//----- nvinfo : EIATTR_PARAM_CBANK
	.align		4
        /*0034*/ 	.byte	0x04, 0x0a
        /*0036*/ 	.short	(.L_41 - .L_40)
	.align		4
.L_40:
        /*0038*/ 	.word	index@(.nv.constant0._Z23calculateConstantMatrixPi)
        /*003c*/ 	.short	0x0380
        /*003e*/ 	.short	0x0008


	//----- nvinfo : EIATTR_SW_WAR
	.align		4
.L_41:
        /*0040*/ 	.byte	0x04, 0x36
        /*0042*/ 	.short	(.L_43 - .L_42)
.L_42:
        /*0044*/ 	.word	0x00000008
.L_43:


//--------------------- .nv.info._Z15calculateMatrixPiS_S_ --------------------------
	.section	.nv.info._Z15calculateMatrixPiS_S_,"",@"SHT_CUDA_INFO"
	.sectionflags	@""
	.align	4


	//----- nvinfo : EIATTR_CUDA_API_VERSION
	.align		4
        /*0000*/ 	.byte	0x04, 0x37
        /*0002*/ 	.short	(.L_45 - .L_44)
.L_44:
        /*0004*/ 	.word	0x00000082


	//----- nvinfo : EIATTR_KPARAM_INFO
	.align		4
.L_45:
        /*0008*/ 	.byte	0x04, 0x17
        /*000a*/ 	.short	(.L_47 - .L_46)
.L_46:
        /*000c*/ 	.word	0x00000000
        /*0010*/ 	.short	0x0002
        /*0012*/ 	.short	0x0010
        /*0014*/ 	.byte	0x00, 0xf5, 0x21, 0x00


	//----- nvinfo : EIATTR_KPARAM_INFO
	.align		4
.L_47:
        /*0018*/ 	.byte	0x04, 0x17
        /*001a*/ 	.short	(.L_49 - .L_48)
.L_48:
        /*001c*/ 	.word	0x00000000
        /*0020*/ 	.short	0x0001
        /*0022*/ 	.short	0x0008
        /*0024*/ 	.byte	0x00, 0xf5, 0x21, 0x00


	//----- nvinfo : EIATTR_KPARAM_INFO
	.align		4
.L_49:
        /*0028*/ 	.byte	0x04, 0x17
        /*002a*/ 	.short	(.L_51 - .L_50)
.L_50:
        /*002c*/ 	.word	0x00000000
        /*0030*/ 	.short	0x0000
        /*0032*/ 	.short	0x0000
        /*0034*/ 	.byte	0x00, 0xf5, 0x21, 0x00


	//----- nvinfo : EIATTR_SPARSE_MMA_MASK
	.align		4
.L_51:
        /*0038*/ 	.byte	0x03, 0x50
        /*003a*/ 	.short	0x0000


	//----- nvinfo : EIATTR_MAXREG_COUNT
	.align		4
        /*003c*/ 	.byte	0x03, 0x1b
        /*003e*/ 	.short	0x00ff


	//----- nvinfo : EIATTR_MERCURY_ISA_VERSION
	.align		4
        /*0040*/ 	.byte	0x03, 0x5f
        /*0042*/ 	.short	0x0101


	//----- nvinfo : EIATTR_VRC_CTA_INIT_COUNT
	.align		4
        /*0044*/ 	.byte	0x02, 0x4a
	.zero		1
	.zero		1


	//----- nvinfo : EIATTR_EXIT_INSTR_OFFSETS
	.align		4
        /*0048*/ 	.byte	0x04, 0x1c
        /*004a*/ 	.short	(.L_53 - .L_52)


	//   ....[0]....
.L_52:
        /*004c*/ 	.word	0x00000330


	//----- nvinfo : EIATTR_CBANK_PARAM_SIZE
	.align		4
.L_53:
        /*0050*/ 	.byte	0x03, 0x19
        /*0052*/ 	.short	0x0018


	//----- nvinfo : EIATTR_PARAM_CBANK
	.align		4
        /*0054*/ 	.byte	0x04, 0x0a
        /*0056*/ 	.short	(.L_55 - .L_54)
	.align		4
.L_54:
        /*0058*/ 	.word	index@(.nv.constant0._Z15calculateMatrixPiS_S_)
        /*005c*/ 	.short	0x0380
        /*005e*/ 	.short	0x0018


	//----- nvinfo : EIATTR_SW_WAR
	.align		4
.L_55:
        /*0060*/ 	.byte	0x04, 0x36
        /*0062*/ 	.short	(.L_57 - .L_56)
.L_56:
        /*0064*/ 	.word	0x00000008
.L_57:


//--------------------- .nv.callgraph             --------------------------
	.section	.nv.callgraph,"",@"SHT_CUDA_CALLGRAPH"
	.align	4
	.sectionentsize	8
	.align		4
        /*0000*/ 	.word	0x00000000
	.align		4
        /*0004*/ 	.word	0xffffffff
	.align		4
        /*0008*/ 	.word	0x00000000
	.align		4
        /*000c*/ 	.word	0xfffffffe
	.align		4
        /*0010*/ 	.word	0x00000000
	.align		4
        /*0014*/ 	.word	0xfffffffd
	.align		4
        /*0018*/ 	.word	0x00000000
	.align		4
        /*001c*/ 	.word	0xfffffffc


//--------------------- .nv.constant3             --------------------------
	.section	.nv.constant3,"a",@progbits
	.align	4
.nv.constant3:
	.type		cuda_in_matrix1_constant,@object
	.size		cuda_in_matrix1_constant,(cuda_in_matrix2_constant - cuda_in_matrix1_constant)
cuda_in_matrix1_constant:
	.zero		144
	.type		cuda_in_matrix2_constant,@object
	.size		cuda_in_matrix2_constant,(.L_1 - cuda_in_matrix2_constant)
cuda_in_matrix2_constant:
	.zero		144
.L_1:


//--------------------- .text._Z28calculateBlockedSharedMatrixPiS_S_ --------------------------
	.section	.text._Z28calculateBlockedSharedMatrixPiS_S_,"ax",@progbits
	.align	128
        .global         _Z28calculateBlockedSharedMatrixPiS_S_
        .type           _Z28calculateBlockedSharedMatrixPiS_S_,@function
        .size           _Z28calculateBlockedSharedMatrixPiS_S_,(.L_x_3 - _Z28calculateBlockedSharedMatrixPiS_S_)
        .other          _Z28calculateBlockedSharedMatrixPiS_S_,@"STO_CUDA_ENTRY STV_DEFAULT"
_Z28calculateBlockedSharedMatrixPiS_S_:
.text._Z28calculateBlockedSharedMatrixPiS_S_:
[----:B------:R-:W-:Y:S01]  /*0000*/  LDC R1, c[0x0][0x37c] ;  /* 0x0000df00ff017b82 */ /* 0x000fe20000000800 */
[----:B------:R-:W0:Y:S07]  /*0010*/  S2R R18, SR_TID.Y ;  /* 0x0000000000127919 */ /* 0x000e2e0000002200 */
[----:B------:R-:W1:Y:S01]  /*0020*/  LDC.64 R2, c[0x0][0x380] ;  /* 0x0000e000ff027b82 */ /* 0x000e620000000a00 */
[----:B------:R-:W2:Y:S01]  /*0030*/  LDCU.64 UR8, c[0x0][0x358] ;  /* 0x00006b00ff0877ac */ /* 0x000ea20008000a00 */
[----:B------:R-:W0:Y:S01]  /*0040*/  S2R R9, SR_CTAID.Y ;  /* 0x0000000000097919 */ /* 0x000e220000002600 */
[----:B------:R-:W3:Y:S05]  /*0050*/  S2R R16, SR_TID.X ;  /* 0x0000000000107919 */ /* 0x000eea0000002100 */
[----:B------:R-:W4:Y:S01]  /*0060*/  LDC.64 R10, c[0x0][0x388] ;  /* 0x0000e200ff0a7b82 */ /* 0x000f220000000a00 */
[----:B------:R-:W3:Y:S01]  /*0070*/  S2R R5, SR_CTAID.X ;  /* 0x0000000000057919 */ /* 0x000ee20000002500 */
[----:B0-----:R-:W-:-:S02]  /*0080*/  LEA R9, R9, R18, 0x1 ;  /* 0x0000001209097211 */ /* 0x001fc400078e08ff */
[----:B---3--:R-:W-:-:S03]  /*0090*/  LEA R0, R5, R16, 0x1 ;  /* 0x0000001005007211 */ /* 0x008fc600078e08ff */
[----:B------:R-:W-:Y:S02]  /*00a0*/  IMAD R5, R9, 0x6, R16 ;  /* 0x0000000609057824 */ /* 0x000fe400078e0210 */
[----:B------:R-:W-:Y:S02]  /*00b0*/  IMAD R7, R18, 0x6, R0 ;  /* 0x0000000612077824 */ /* 0x000fe400078e0200 */
[----:B-1----:R-:W-:-:S04]  /*00c0*/  IMAD.WIDE.U32 R2, R5, 0x4, R2 ;  /* 0x0000000405027825 */ /* 0x002fc800078e0002 */
[----:B----4-:R-:W-:Y:S02]  /*00d0*/  IMAD.WIDE R10, R7, 0x4, R10 ;  /* 0x00000004070a7825 */ /* 0x010fe400078e020a */
[----:B--2---:R-:W2:Y:S04]  /*00e0*/  LDG.E R7, desc[UR8][R2.64] ;  /* 0x0000000802077981 */ /* 0x004ea8000c1e1900 */
[----:B------:R-:W3:Y:S01]  /*00f0*/  LDG.E R13, desc[UR8][R10.64] ;  /* 0x000000080a0d7981 */ /* 0x000ee2000c1e1900 */
[----:B------:R-:W0:Y:S01]  /*0100*/  S2UR UR6, SR_CgaCtaId ;  /* 0x00000000000679c3 */ /* 0x000e220000008800 */
[----:B------:R-:W-:Y:S02]  /*0110*/  UMOV UR4, 0x400 ;  /* 0x0000040000047882 */ /* 0x000fe40000000000 */
[----:B------:R-:W-:-:S02]  /*0120*/  UIADD3 UR5, UPT, UPT, UR4, 0x10, URZ ;  /* 0x0000001004057890 */ /* 0x000fc4000fffe0ff */
[----:B0-----:R-:W-:Y:S02]  /*0130*/  ULEA UR4, UR6, UR4, 0x18 ;  /* 0x0000000406047291 */ /* 0x001fe4000f8ec0ff */
[----:B------:R-:W-:-:S04]  /*0140*/  ULEA UR5, UR6, UR5, 0x18 ;  /* 0x0000000506057291 */ /* 0x000fc8000f8ec0ff */
[----:B------:R-:W-:Y:S02]  /*0150*/  LEA R8, R18, UR4, 0x3 ;  /* 0x0000000412087c11 */ /* 0x000fe4000f8e18ff */
[C---:B------:R-:W-:Y:S02]  /*0160*/  LEA R17, R16.reuse, UR5, 0x2 ;  /* 0x0000000510117c11 */ /* 0x040fe4000f8e10ff */
[----:B------:R-:W-:Y:S02]  /*0170*/  LEA R16, R16, R8, 0x2 ;  /* 0x0000000810107211 */ /* 0x000fe400078e10ff */
[----:B------:R-:W-:-:S03]  /*0180*/  LEA R18, R18, R17, 0x3 ;  /* 0x0000001112127211 */ /* 0x000fc600078e18ff */
[----:B--2---:R-:W-:Y:S04]  /*0190*/  STS [R16], R7 ;  /* 0x0000000710007388 */ /* 0x004fe80000000800 */
[----:B---3--:R-:W-:Y:S01]  /*01a0*/  STS [R18], R13 ;  /* 0x0000000d12007388 */ /* 0x008fe20000000800 */
[----:B------:R-:W-:Y:S06]  /*01b0*/  BAR.SYNC.DEFER_BLOCKING 0x0 ;  /* 0x0000000000007b1d */ /* 0x000fec0000010000 */
[----:B------:R-:W-:Y:S04]  /*01c0*/  LDS R19, [R17] ;  /* 0x0000000011137984 */ /* 0x000fe80000000800 */
[----:B------:R-:W-:Y:S04]  /*01d0*/  LDS R20, [R17+0x8] ;  /* 0x0000080011147984 */ /* 0x000fe80000000800 */
[----:B------:R-:W0:Y:S01]  /*01e0*/  LDS.64 R4, [R8] ;  /* 0x0000000008047984 */ /* 0x000e220000000a00 */
[----:B------:R-:W-:Y:S06]  /*01f0*/  BAR.SYNC.DEFER_BLOCKING 0x0 ;  /* 0x0000000000007b1d */ /* 0x000fec0000010000 */
[----:B------:R-:W2:Y:S04]  /*0200*/  LDG.E R15, desc[UR8][R2.64+0x8] ;  /* 0x00000808020f7981 */ /* 0x000ea8000c1e1900 */
[----:B------:R-:W3:Y:S04]  /*0210*/  LDG.E R21, desc[UR8][R10.64+0x30] ;  /* 0x000030080a157981 */ /* 0x000ee8000c1e1900 */
[----:B--2---:R1:W-:Y:S04]  /*0220*/  STS [R16], R15 ;  /* 0x0000000f10007388 */ /* 0x0043e80000000800 */
[----:B---3--:R-:W-:Y:S01]  /*0230*/  STS [R18], R21 ;  /* 0x0000001512007388 */ /* 0x008fe20000000800 */
[----:B------:R-:W-:Y:S01]  /*0240*/  BAR.SYNC.DEFER_BLOCKING 0x0 ;  /* 0x0000000000007b1d */ /* 0x000fe20000010000 */
[----:B0-----:R-:W-:-:S07]  /*0250*/  IMAD R4, R4, R19, RZ ;  /* 0x0000001304047224 */ /* 0x001fce00078e02ff */
[----:B-1----:R-:W0:Y:S01]  /*0260*/  LDC.64 R14, c[0x0][0x390] ;  /* 0x0000e400ff0e7b82 */ /* 0x002e220000000a00 */
[----:B------:R-:W-:Y:S04]  /*0270*/  LDS R22, [R17] ;  /* 0x0000000011167984 */ /* 0x000fe80000000800 */
[----:B------:R-:W-:Y:S04]  /*0280*/  LDS R23, [R17+0x8] ;  /* 0x0000080011177984 */ /* 0x000fe80000000800 */
[----:B------:R-:W1:Y:S01]  /*0290*/  LDS.64 R6, [R8] ;  /* 0x0000000008067984 */ /* 0x000e620000000a00 */
[----:B------:R-:W-:Y:S06]  /*02a0*/  BAR.SYNC.DEFER_BLOCKING 0x0 ;  /* 0x0000000000007b1d */ /* 0x000fec0000010000 */
[----:B------:R-:W2:Y:S04]  /*02b0*/  LDG.E R25, desc[UR8][R2.64+0x10] ;  /* 0x0000100802197981 */ /* 0x000ea8000c1e1900 */
[----:B------:R-:W3:Y:S01]  /*02c0*/  LDG.E R27, desc[UR8][R10.64+0x60] ;  /* 0x000060080a1b7981 */ /* 0x000ee2000c1e1900 */
[----:B------:R-:W-:-:S02]  /*02d0*/  IMAD R5, R20, R5, R4 ;  /* 0x0000000514057224 */ /* 0x000fc400078e0204 */
[----:B------:R-:W-:-:S04]  /*02e0*/  IMAD R9, R9, 0x6, R0 ;  /* 0x0000000609097824 */ /* 0x000fc800078e0200 */
[----:B0-----:R-:W-:-:S04]  /*02f0*/  IMAD.WIDE R14, R9, 0x4, R14 ;  /* 0x00000004090e7825 */ /* 0x001fc800078e020e */
[----:B-1----:R-:W-:-:S04]  /*0300*/  IMAD R6, R6, R22, R5 ;  /* 0x0000001606067224 */ /* 0x002fc800078e0205 */
[----:B------:R-:W-:Y:S01]  /*0310*/  IMAD R7, R23, R7, R6 ;  /* 0x0000000717077224 */ /* 0x000fe200078e0206 */
[----:B--2---:R-:W-:Y:S04]  /*0320*/  STS [R16], R25 ;  /* 0x0000001910007388 */ /* 0x004fe80000000800 */
[----:B---3--:R-:W-:Y:S01]  /*0330*/  STS [R18], R27 ;  /* 0x0000001b12007388 */ /* 0x008fe20000000800 */
[----:B------:R-:W-:Y:S06]  /*0340*/  BAR.SYNC.DEFER_BLOCKING 0x0 ;  /* 0x0000000000007b1d */ /* 0x000fec0000010000 */
[----:B------:R-:W-:Y:S04]  /*0350*/  LDS R21, [R17] ;  /* 0x0000000011157984 */ /* 0x000fe80000000800 */
[----:B------:R-:W0:Y:S04]  /*0360*/  LDS.64 R12, [R8] ;  /* 0x00000000080c7984 */ /* 0x000e280000000a00 */
[----:B------:R-:W1:Y:S01]  /*0370*/  LDS R24, [R17+0x8] ;  /* 0x0000080011187984 */ /* 0x000e620000000800 */
[----:B0-----:R-:W-:-:S04]  /*0380*/  IMAD R12, R12, R21, R7 ;  /* 0x000000150c0c7224 */ /* 0x001fc800078e0207 */
[----:B-1----:R-:W-:Y:S01]  /*0390*/  IMAD R13, R24, R13, R12 ;  /* 0x0000000d180d7224 */ /* 0x002fe200078e020c */
[----:B------:R-:W-:Y:S06]  /*03a0*/  BAR.SYNC.DEFER_BLOCKING 0x0 ;  /* 0x0000000000007b1d */ /* 0x000fec0000010000 */
[----:B------:R-:W-:Y:S01]  /*03b0*/  STG.E desc[UR8][R14.64], R13 ;  /* 0x0000000d0e007986 */ /* 0x000fe2000c101908 */
[----:B------:R-:W-:Y:S05]  /*03c0*/  EXIT ;  /* 0x000000000000794d */ /* 0x000fea0003800000 */
.L_x_0:
[----:B------:R-:W-:-:S00]  /*03d0*/  BRA `(.L_x_0) ;  /* 0xfffffffc00fc7947 */ /* 0x000fc0000383ffff */
[----:B------:R-:W-:-:S00]  /*03e0*/  NOP ;  /* 0x0000000000007918 */ /* 0x000fc00000000000 */
        /* <DEDUP_REMOVED lines=9> */
.L_x_3:


//--------------------- .text._Z23calculateConstantMatrixPi --------------------------
	.section	.text._Z23calculateConstantMatrixPi,"ax",@progbits
	.align	128
        .global         _Z23calculateConstantMatrixPi
        .type           _Z23calculateConstantMatrixPi,@function
        .size           _Z23calculateConstantMatrixPi,(.L_x_4 - _Z23calculateConstantMatrixPi)
        .other          _Z23calculateConstantMatrixPi,@"STO_CUDA_ENTRY STV_DEFAULT"
_Z23calculateConstantMatrixPi:
.text._Z23calculateConstantMatrixPi:
[----:B------:R-:W-:Y:S01]  /*0000*/  LDC R1, c[0x0][0x37c] ;  /* 0x0000df00ff017b82 */ /* 0x000fe20000000800 */
[----:B------:R-:W0:Y:S07]  /*0010*/  S2R R3, SR_TID.X ;  /* 0x0000000000037919 */ /* 0x000e2e0000002100 */
[----:B------:R-:W0:Y:S08]  /*0020*/  S2UR UR4, SR_CTAID.X ;  /* 0x00000000000479c3 */ /* 0x000e300000002500 */
[----:B------:R-:W0:Y:S02]  /*0030*/  LDC R0, c[0x0][0x360] ;  /* 0x0000d800ff007b82 */ /* 0x000e240000000800 */
[----:B0-----:R-:W-:Y:S01]  /*0040*/  IMAD R0, R0, UR4, R3 ;  /* 0x0000000400007c24 */ /* 0x001fe2000f8e0203 */
[----:B------:R-:W-:-:S03]  /*0050*/  UMOV UR4, 0x90 ;  /* 0x0000009000047882 */ /* 0x000fc60000000000 */
[----:B------:R-:W-:-:S05]  /*0060*/  IMAD.HI R2, R0, 0x2aaaaaab, RZ ;  /* 0x2aaaaaab00027827 */ /* 0x000fca00078e02ff */
[----:B------:R-:W-:-:S05]  /*0070*/  LEA.HI R2, R2, R2, RZ, 0x1 ;  /* 0x0000000202027211 */ /* 0x000fca00078f08ff */
[----:B------:R-:W-:-:S04]  /*0080*/  IMAD R3, R2, 0x6, RZ ;  /* 0x0000000602037824 */ /* 0x000fc800078e02ff */
[----:B------:R-:W-:Y:S01]  /*0090*/  IMAD.SHL.U32 R10, R3, 0x4, RZ ;  /* 0x00000004030a7824 */ /* 0x000fe200078e00ff */
[----:B------:R-:W-:-:S04]  /*00a0*/  IADD3 R6, PT, PT, R0, -R3, RZ ;  /* 0x8000000300067210 */ /* 0x000fc80007ffe0ff */
[C---:B------:R-:W-:Y:S01]  /*00b0*/  IADD3 R2, PT, PT, R6.reuse, 0x6, RZ ;  /* 0x0000000606027810 */ /* 0x040fe20007ffe0ff */
[C---:B------:R-:W-:Y:S01]  /*00c0*/  VIADD R7, R6.reuse, 0x12 ;  /* 0x0000001206077836 */ /* 0x040fe20000000000 */
[----:B------:R-:W-:Y:S02]  /*00d0*/  LEA R11, R6, UR4, 0x2 ;  /* 0x00000004060b7c11 */ /* 0x000fe4000f8e10ff */
[----:B------:R-:W-:Y:S02]  /*00e0*/  LEA R12, R2, UR4, 0x2 ;  /* 0x00000004020c7c11 */ /* 0x000fe4000f8e10ff */
[C---:B------:R-:W-:Y:S01]  /*00f0*/  IADD3 R4, PT, PT, R6.reuse, 0xc, RZ ;  /* 0x0000000c06047810 */ /* 0x040fe20007ffe0ff */
[----:B------:R-:W0:Y:S01]  /*0100*/  LDC.64 R2, c[0x3][R10] ;  /* 0x00c000000a027b82 */ /* 0x000e220000000a00 */
[----:B------:R-:W-:Y:S02]  /*0110*/  IADD3 R8, PT, PT, R6, 0x18, RZ ;  /* 0x0000001806087810 */ /* 0x000fe40007ffe0ff */
[----:B------:R-:W-:-:S02]  /*0120*/  LEA R13, R4, UR4, 0x2 ;  /* 0x00000004040d7c11 */ /* 0x000fc4000f8e10ff */
[----:B------:R-:W-:Y:S02]  /*0130*/  LEA R14, R7, UR4, 0x2 ;  /* 0x00000004070e7c11 */ /* 0x000fe4000f8e10ff */
[----:B------:R-:W-:Y:S01]  /*0140*/  IADD3 R9, PT, PT, R6, 0x1e, RZ ;  /* 0x0000001e06097810 */ /* 0x000fe20007ffe0ff */
[----:B------:R-:W0:Y:S01]  /*0150*/  LDC R12, c[0x3][R12] ;  /* 0x00c000000c0c7b82 */ /* 0x000e220000000800 */
[----:B------:R-:W-:Y:S02]  /*0160*/  LEA R15, R8, UR4, 0x2 ;  /* 0x00000004080f7c11 */ /* 0x000fe4000f8e10ff */
[----:B------:R-:W-:Y:S01]  /*0170*/  LEA R16, R9, UR4, 0x2 ;  /* 0x0000000409107c11 */ /* 0x000fe2000f8e10ff */
[----:B------:R-:W1:Y:S04]  /*0180*/  LDCU.64 UR4, c[0x0][0x358] ;  /* 0x00006b00ff0477ac */ /* 0x000e680008000a00 */
[----:B------:R-:W2:Y:S08]  /*0190*/  LDC R11, c[0x3][R11] ;  /* 0x00c000000b0b7b82 */ /* 0x000eb00000000800 */
[----:B------:R-:W3:Y:S08]  /*01a0*/  LDC.64 R4, c[0x3][R10+0x8] ;  /* 0x00c002000a047b82 */ /* 0x000ef00000000a00 */
[----:B------:R-:W3:Y:S08]  /*01b0*/  LDC R13, c[0x3][R13] ;  /* 0x00c000000d0d7b82 */ /* 0x000ef00000000800 */
[----:B------:R-:W4:Y:S08]  /*01c0*/  LDC R14, c[0x3][R14] ;  /* 0x00c000000e0e7b82 */ /* 0x000f300000000800 */
[----:B------:R-:W5:Y:S08]  /*01d0*/  LDC.64 R6, c[0x3][R10+0x10] ;  /* 0x00c004000a067b82 */ /* 0x000f700000000a00 */
[----:B------:R-:W5:Y:S01]  /*01e0*/  LDC R15, c[0x3][R15] ;  /* 0x00c000000f0f7b82 */ /* 0x000f620000000800 */
[----:B0-----:R-:W-:-:S07]  /*01f0*/  IMAD R3, R3, R12, RZ ;  /* 0x0000000c03037224 */ /* 0x001fce00078e02ff */
[----:B------:R-:W0:Y:S01]  /*0200*/  LDC R16, c[0x3][R16] ;  /* 0x00c0000010107b82 */ /* 0x000e220000000800 */
[----:B--2---:R-:W-:-:S07]  /*0210*/  IMAD R3, R2, R11, R3 ;  /* 0x0000000b02037224 */ /* 0x004fce00078e0203 */
[----:B------:R-:W2:Y:S01]  /*0220*/  LDC.64 R8, c[0x0][0x380] ;  /* 0x0000e000ff087b82 */ /* 0x000ea20000000a00 */
[----:B---3--:R-:W-:-:S04]  /*0230*/  IMAD R4, R4, R13, R3 ;  /* 0x0000000d04047224 */ /* 0x008fc800078e0203 */
[----:B----4-:R-:W-:Y:S02]  /*0240*/  IMAD R5, R5, R14, R4 ;  /* 0x0000000e05057224 */ /* 0x010fe400078e0204 */
[----:B--2---:R-:W-:-:S04]  /*0250*/  IMAD.WIDE R8, R0, 0x4, R8 ;  /* 0x0000000400087825 */ /* 0x004fc800078e0208 */
[----:B-----5:R-:W-:-:S04]  /*0260*/  IMAD R6, R6, R15, R5 ;  /* 0x0000000f06067224 */ /* 0x020fc800078e0205 */
[----:B0-----:R-:W-:-:S05]  /*0270*/  IMAD R7, R7, R16, R6 ;  /* 0x0000001007077224 */ /* 0x001fca00078e0206 */
[----:B-1----:R-:W-:Y:S01]  /*0280*/  STG.E desc[UR4][R8.64], R7 ;  /* 0x0000000708007986 */ /* 0x002fe2000c101904 */
[----:B------:R-:W-:Y:S05]  /*0290*/  EXIT ;  /* 0x000000000000794d */ /* 0x000fea0003800000 */
.L_x_1:
        /* <DEDUP_REMOVED lines=14> */
.L_x_4:


//--------------------- .text._Z15calculateMatrixPiS_S_ --------------------------
	.section	.text._Z15calculateMatrixPiS_S_,"ax",@progbits
	.align	128
        .global         _Z15calculateMatrixPiS_S_
        .type           _Z15calculateMatrixPiS_S_,@function
        .size           _Z15calculateMatrixPiS_S_,(.L_x_5 - _Z15calculateMatrixPiS_S_)
        .other          _Z15calculateMatrixPiS_S_,@"STO_CUDA_ENTRY STV_DEFAULT"
_Z15calculateMatrixPiS_S_:
.text._Z15calculateMatrixPiS_S_:
[----:B------:R-:W-:Y:S01]  /*0000*/  LDC R1, c[0x0][0x37c] ;  /* 0x0000df00ff017b82 */ /* 0x000fe20000000800 */
[----:B------:R-:W0:Y:S07]  /*0010*/  S2R R0, SR_TID.X ;  /* 0x0000000000007919 */ /* 0x000e2e0000002100 */
[----:B------:R-:W0:Y:S08]  /*0020*/  S2UR UR4, SR_CTAID.X ;  /* 0x00000000000479c3 */ /* 0x000e300000002500 */
[----:B------:R-:W0:Y:S08]  /*0030*/  LDC R11, c[0x0][0x360] ;  /* 0x0000d800ff0b7b82 */ /* 0x000e300000000800 */
[----:B------:R-:W1:Y:S08]  /*0040*/  LDC.64 R4, c[0x0][0x390] ;  /* 0x0000e400ff047b82 */ /* 0x000e700000000a00 */
[----:B------:R-:W2:Y:S01]  /*0050*/  LDC.64 R2, c[0x0][0x388] ;  /* 0x0000e200ff027b82 */ /* 0x000ea20000000a00 */
[----:B0-----:R-:W-:-:S07]  /*0060*/  IMAD R11, R11, UR4, R0 ;  /* 0x000000040b0b7c24 */ /* 0x001fce000f8e0200 */
[----:B------:R-:W0:Y:S01]  /*0070*/  LDC.64 R6, c[0x0][0x380] ;  /* 0x0000e000ff067b82 */ /* 0x000e220000000a00 */
[----:B------:R-:W3:Y:S01]  /*0080*/  LDCU.64 UR4, c[0x0][0x358] ;  /* 0x00006b00ff0477ac */ /* 0x000ee20008000a00 */
[----:B------:R-:W-:-:S04]  /*0090*/  IMAD.HI R0, R11, 0x2aaaaaab, RZ ;  /* 0x2aaaaaab0b007827 */ /* 0x000fc800078e02ff */
[----:B-1----:R-:W-:Y:S01]  /*00a0*/  IMAD.WIDE R4, R11, 0x4, R4 ;  /* 0x000000040b047825 */ /* 0x002fe200078e0204 */
[----:B------:R-:W-:-:S05]  /*00b0*/  LEA.HI R0, R0, R0, RZ, 0x1 ;  /* 0x0000000000007211 */ /* 0x000fca00078f08ff */
[----:B------:R-:W-:-:S05]  /*00c0*/  IMAD R0, R0, 0x6, RZ ;  /* 0x0000000600007824 */ /* 0x000fca00078e02ff */
[----:B------:R-:W-:Y:S01]  /*00d0*/  IADD3 R9, PT, PT, R11, -R0, RZ ;  /* 0x800000000b097210 */ /* 0x000fe20007ffe0ff */
[----:B---3--:R-:W-:Y:S04]  /*00e0*/  STG.E desc[UR4][R4.64], RZ ;  /* 0x000000ff04007986 */ /* 0x008fe8000c101904 */
[----:B--2---:R-:W-:-:S04]  /*00f0*/  IMAD.WIDE R10, R9, 0x4, R2 ;  /* 0x00000004090a7825 */ /* 0x004fc800078e0202 */
[----:B0-----:R-:W-:Y:S02]  /*0100*/  IMAD.WIDE R6, R0, 0x4, R6 ;  /* 0x0000000400067825 */ /* 0x001fe400078e0206 */
[----:B------:R-:W2:Y:S04]  /*0110*/  LDG.E R11, desc[UR4][R10.64] ;  /* 0x000000040a0b7981 */ /* 0x000ea8000c1e1900 */
[----:B------:R-:W2:Y:S01]  /*0120*/  LDG.E R0, desc[UR4][R6.64] ;  /* 0x0000000406007981 */ /* 0x000ea2000c1e1900 */
[----:B------:R-:W-:-:S05]  /*0130*/  IADD3 R13, PT, PT, R9, 0x6, RZ ;  /* 0x00000006090d7810 */ /* 0x000fca0007ffe0ff */
[----:B------:R-:W-:-:S04]  /*0140*/  IMAD.WIDE.U32 R12, R13, 0x4, R2 ;  /* 0x000000040d0c7825 */ /* 0x000fc800078e0002 */
[----:B--2---:R-:W-:-:S05]  /*0150*/  IMAD R17, R0, R11, RZ ;  /* 0x0000000b00117224 */ /* 0x004fca00078e02ff */
[----:B------:R0:W-:Y:S04]  /*0160*/  STG.E desc[UR4][R4.64], R17 ;  /* 0x0000001104007986 */ /* 0x0001e8000c101904 */
[----:B------:R-:W2:Y:S04]  /*0170*/  LDG.E R12, desc[UR4][R12.64] ;  /* 0x000000040c0c7981 */ /* 0x000ea8000c1e1900 */
[----:B------:R-:W2:Y:S01]  /*0180*/  LDG.E R0, desc[UR4][R6.64+0x4] ;  /* 0x0000040406007981 */ /* 0x000ea2000c1e1900 */
[----:B------:R-:W-:-:S05]  /*0190*/  IADD3 R15, PT, PT, R9, 0xc, RZ ;  /* 0x0000000c090f7810 */ /* 0x000fca0007ffe0ff */
[----:B------:R-:W-:-:S04]  /*01a0*/  IMAD.WIDE.U32 R14, R15, 0x4, R2 ;  /* 0x000000040f0e7825 */ /* 0x000fc800078e0002 */
[----:B--2---:R-:W-:-:S05]  /*01b0*/  IMAD R19, R0, R12, R17 ;  /* 0x0000000c00137224 */ /* 0x004fca00078e0211 */
[----:B------:R-:W-:Y:S04]  /*01c0*/  STG.E desc[UR4][R4.64], R19 ;  /* 0x0000001304007986 */ /* 0x000fe8000c101904 */
[----:B------:R-:W2:Y:S04]  /*01d0*/  LDG.E R14, desc[UR4][R14.64] ;  /* 0x000000040e0e7981 */ /* 0x000ea8000c1e1900 */
[----:B------:R-:W2:Y:S01]  /*01e0*/  LDG.E R0, desc[UR4][R6.64+0x8] ;  /* 0x0000080406007981 */ /* 0x000ea2000c1e1900 */
[----:B------:R-:W-:-:S05]  /*01f0*/  IADD3 R11, PT, PT, R9, 0x12, RZ ;  /* 0x00000012090b7810 */ /* 0x000fca0007ffe0ff */
[----:B------:R-:W-:-:S04]  /*0200*/  IMAD.WIDE.U32 R10, R11, 0x4, R2 ;  /* 0x000000040b0a7825 */ /* 0x000fc800078e0002 */
[----:B--2---:R-:W-:-:S05]  /*0210*/  IMAD R21, R0, R14, R19 ;  /* 0x0000000e00157224 */ /* 0x004fca00078e0213 */
[----:B------:R-:W-:Y:S04]  /*0220*/  STG.E desc[UR4][R4.64], R21 ;  /* 0x0000001504007986 */ /* 0x000fe8000c101904 */
[----:B------:R-:W0:Y:S04]  /*0230*/  LDG.E R10, desc[UR4][R10.64] ;  /* 0x000000040a0a7981 */ /* 0x000e28000c1e1900 */
[----:B------:R-:W0:Y:S01]  /*0240*/  LDG.E R0, desc[UR4][R6.64+0xc] ;  /* 0x00000c0406007981 */ /* 0x000e22000c1e1900 */
[----:B------:R-:W-:-:S05]  /*0250*/  IADD3 R13, PT, PT, R9, 0x18, RZ ;  /* 0x00000018090d7810 */ /* 0x000fca0007ffe0ff */
[----:B------:R-:W-:-:S04]  /*0260*/  IMAD.WIDE.U32 R12, R13, 0x4, R2 ;  /* 0x000000040d0c7825 */ /* 0x000fc800078e0002 */
[----:B0-----:R-:W-:-:S05]  /*0270*/  IMAD R17, R0, R10, R21 ;  /* 0x0000000a00117224 */ /* 0x001fca00078e0215 */
[----:B------:R-:W-:Y:S04]  /*0280*/  STG.E desc[UR4][R4.64], R17 ;  /* 0x0000001104007986 */ /* 0x000fe8000c101904 */
[----:B------:R-:W2:Y:S04]  /*0290*/  LDG.E R12, desc[UR4][R12.64] ;  /* 0x000000040c0c7981 */ /* 0x000ea8000c1e1900 */
[----:B------:R-:W2:Y:S01]  /*02a0*/  LDG.E R0, desc[UR4][R6.64+0x10] ;  /* 0x0000100406007981 */ /* 0x000ea2000c1e1900 */
[----:B------:R-:W-:-:S05]  /*02b0*/  IADD3 R15, PT, PT, R9, 0x1e, RZ ;  /* 0x0000001e090f7810 */ /* 0x000fca0007ffe0ff */
[----:B------:R-:W-:-:S04]  /*02c0*/  IMAD.WIDE.U32 R2, R15, 0x4, R2 ;  /* 0x000000040f027825 */ /* 0x000fc800078e0002 */
[----:B--2---:R-:W-:-:S05]  /*02d0*/  IMAD R9, R0, R12, R17 ;  /* 0x0000000c00097224 */ /* 0x004fca00078e0211 */
[----:B------:R-:W-:Y:S04]  /*02e0*/  STG.E desc[UR4][R4.64], R9 ;  /* 0x0000000904007986 */ /* 0x000fe8000c101904 */
[----:B------:R-:W2:Y:S04]  /*02f0*/  LDG.E R0, desc[UR4][R6.64+0x14] ;  /* 0x0000140406007981 */ /* 0x000ea8000c1e1900 */
[----:B------:R-:W2:Y:S02]  /*0300*/  LDG.E R2, desc[UR4][R2.64] ;  /* 0x0000000402027981 */ /* 0x000ea4000c1e1900 */
[----:B--2---:R-:W-:-:S05]  /*0310*/  IMAD R11, R0, R2, R9 ;  /* 0x00000002000b7224 */ /* 0x004fca00078e0209 */
[----:B------:R-:W-:Y:S01]  /*0320*/  STG.E desc[UR4][R4.64], R11 ;  /* 0x0000000b04007986 */ /* 0x000fe2000c101904 */
[----:B------:R-:W-:Y:S05]  /*0330*/  EXIT ;  /* 0x000000000000794d */ /* 0x000fea0003800000 */
.L_x_2:
        /* <DEDUP_REMOVED lines=12> */
.L_x_5:


//--------------------- .nv.shared._Z28calculateBlockedSharedMatrixPiS_S_ --------------------------
	.section	.nv.shared._Z28calculateBlockedSharedMatrixPiS_S_,"aw",@nobits
	.sectionflags	@""
	.align	4
.nv.shared._Z28calculateBlockedSharedMatrixPiS_S_:
	.zero		1056


//--------------------- .nv.shared.reserved.0     --------------------------
	.section	.nv.shared.reserved.0,"aw",@nobits
	.weak		__nv_reservedSMEM_offset_0_alias
	.size		__nv_reservedSMEM_offset_0_alias, 0, 64
	.other		__nv_reservedSMEM_offset_0_alias,@"STO_CUDA_RESERVED_SHARED STV_DEFAULT"
__nv_reservedSMEM_offset_0_alias:
	.zero		0
	.zero		64


//--------------------- .nv.constant0._Z28calculateBlockedSharedMatrixPiS_S_ --------------------------
	.section	.nv.constant0._Z28calculateBlockedSharedMatrixPiS_S_,"a",@progbits
	.sectionflags	@""
	.align	4
.nv.constant0._Z28calculateBlockedSharedMatrixPiS_S_:
	.zero		920


//--------------------- .nv.constant0._Z23calculateConstantMatrixPi --------------------------
	.section	.nv.constant0._Z23calculateConstantMatrixPi,"a",@progbits
	.sectionflags	@""
	.align	4
.nv.constant0._Z23calculateConstantMatrixPi:
	.zero		904


//--------------------- .nv.constant0._Z15calculateMatrixPiS_S_ --------------------------
	.section	.nv.constant0._Z15calculateMatrixPiS_S_,"a",@progbits
	.sectionflags	@""
	.align	4
.nv.constant0._Z15calculateMatrixPiS_S_:
	.zero		920


//--------------------- SYMBOLS --------------------------

	.type		.nv.reservedSmem.offset0,@object
	.size		.nv.reservedSmem.offset0,0x4
	.type		.nv.reservedSmem.cap,@object
	.size		.nv.reservedSmem.cap,0x4
